//
// Generated by NVIDIA NVVM Compiler
//
// Compiler Build ID: CL-36424714
// Cuda compilation tools, release 13.0, V13.0.88
// Based on NVVM 20.0.0
//

.version 9.0
.target sm_100
.address_size 64

	// .globl	_Z24multiplyMatricesParallelPiS_S_i
.global .align 4 .b8 precalc_xorwow_matrix[102400];
.global .align 4 .b8 precalc_xorwow_offset_matrix[102400];
.global .align 4 .b8 mrg32k3aM1[2304];
.global .align 4 .b8 mrg32k3aM2[2304];
.global .align 4 .b8 mrg32k3aM1SubSeq[2016];
.global .align 4 .b8 mrg32k3aM2SubSeq[2016];
.global .align 4 .b8 mrg32k3aM1Seq[2304];
.global .align 4 .b8 mrg32k3aM2Seq[2304];
.const .align 8 .b8 __cr_lgamma_table[72];

.visible .entry _Z24multiplyMatricesParallelPiS_S_i(
	.param .u64 .ptr .align 1 _Z24multiplyMatricesParallelPiS_S_i_param_0,
	.param .u64 .ptr .align 1 _Z24multiplyMatricesParallelPiS_S_i_param_1,
	.param .u64 .ptr .align 1 _Z24multiplyMatricesParallelPiS_S_i_param_2,
	.param .u32 _Z24multiplyMatricesParallelPiS_S_i_param_3
)
{


	ret;

}


// ===== COMPILED SASS (sm_100) =====

	.target	sm_100

	.elftype	@"ET_EXEC"


//--------------------- .note.nv.tkinfo           --------------------------
	.section	.note.nv.tkinfo,"",@"SHT_NOTE"
	.sectionflags	@"SHF_NOTE_NV_TKINFO"
	.tkinfo
        /*0018*/ 	.word	0x00000002
        /*0030*/ 	.string	""
        /*0030*/ 	.string	"ptxas"
        /*0030*/ 	.string	"Cuda compilation tools, release 13.0, V13.0.88"
        /*0030*/ 	.string	"Build cuda_13.0.r13.0/compiler.36424714_0"
        /*0030*/ 	.string	"-arch sm_100 -m 64 "



//--------------------- .note.nv.cuinfo           --------------------------
	.section	.note.nv.cuinfo,"",@"SHT_NOTE"
	.sectionflags	@"SHF_NOTE_NV_CUINFO"
        /*0018*/ 	.short	0x0002
        /*001a*/ 	.short	0x0064
        /*001c*/ 	.short	0x0082
	.zero		2


//--------------------- .nv.info                  --------------------------
	.section	.nv.info,"",@"SHT_CUDA_INFO"
	.align	4


	//----- nvinfo : EIATTR_REGCOUNT
	.align		4
        /*0000*/ 	.byte	0x04, 0x2f
        /*0002*/ 	.short	(.L_10 - .L_9)
	.align		4
.L_9:
        /*0004*/ 	.word	index@(_Z24multiplyMatricesParallelPiS_S_i)
        /*0008*/ 	.word	0x00000004


	//----- nvinfo : EIATTR_FRAME_SIZE
	.align		4
.L_10:
        /*000c*/ 	.byte	0x04, 0x11
        /*000e*/ 	.short	(.L_12 - .L_11)
	.align		4
.L_11:
        /*0010*/ 	.word	index@(_Z24multiplyMatricesParallelPiS_S_i)
        /*0014*/ 	.word	0x00000000


	//----- nvinfo : EIATTR_MIN_STACK_SIZE
	.align		4
.L_12:
        /*0018*/ 	.byte	0x04, 0x12
        /*001a*/ 	.short	(.L_14 - .L_13)
	.align		4
.L_13:
        /*001c*/ 	.word	index@(_Z24multiplyMatricesParallelPiS_S_i)
        /*0020*/ 	.word	0x00000000
.L_14:


//--------------------- .nv.compat                --------------------------
	.section	.nv.compat,"",@"SHT_CUDA_COMPAT_INFO"
	.align	4
        /*0000*/ 	.byte	0x02, 0x09, 0x00, 0x00, 0x02, 0x02, 0x01, 0x00, 0x02, 0x05, 0x05, 0x00, 0x03, 0x07, 0x01, 0x01
        /*0010*/ 	.byte	0x02, 0x03, 0x00, 0x00, 0x02, 0x06, 0x01, 0x00, 0x04, 0x0b, 0x08, 0x00, 0x09, 0x00, 0x00, 0x00
        /*0020*/ 	.byte	0x00, 0x00, 0x00, 0x00


//--------------------- .nv.info._Z24multiplyMatricesParallelPiS_S_i --------------------------
	.section	.nv.info._Z24multiplyMatricesParallelPiS_S_i,"",@"SHT_CUDA_INFO"
	.sectionflags	@""
	.align	4


	//----- nvinfo : EIATTR_CUDA_API_VERSION
	.align		4
        /*0000*/ 	.byte	0x04, 0x37
        /*0002*/ 	.short	(.L_16 - .L_15)
.L_15:
        /*0004*/ 	.word	0x00000082


	//----- nvinfo : EIATTR_KPARAM_INFO
	.align		4
.L_16:
        /*0008*/ 	.byte	0x04, 0x17
        /*000a*/ 	.short	(.L_18 - .L_17)
.L_17:
        /*000c*/ 	.word	0x00000000
        /*0010*/ 	.short	0x0003
        /*0012*/ 	.short	0x0018
        /*0014*/ 	.byte	0x00, 0xf0, 0x11, 0x00


	//----- nvinfo : EIATTR_KPARAM_INFO
	.align		4
.L_18:
        /*0018*/ 	.byte	0x04, 0x17
        /*001a*/ 	.short	(.L_20 - .L_19)
.L_19:
        /*001c*/ 	.word	0x00000000
        /*0020*/ 	.short	0x0002
        /*0022*/ 	.short	0x0010
        /*0024*/ 	.byte	0x00, 0xf5, 0x21, 0x00


	//----- nvinfo : EIATTR_KPARAM_INFO
	.align		4
.L_20:
        /*0028*/ 	.byte	0x04, 0x17
        /*002a*/ 	.short	(.L_22 - .L_21)
.L_21:
        /*002c*/ 	.word	0x00000000
        /*0030*/ 	.short	0x0001
        /*0032*/ 	.short	0x0008
        /*0034*/ 	.byte	0x00, 0xf5, 0x21, 0x00


	//----- nvinfo : EIATTR_KPARAM_INFO
	.align		4
.L_22:
        /*0038*/ 	.byte	0x04, 0x17
        /*003a*/ 	.short	(.L_24 - .L_23)
.L_23:
        /*003c*/ 	.word	0x00000000
        /*0040*/ 	.short	0x0000
        /*0042*/ 	.short	0x0000
        /*0044*/ 	.byte	0x00, 0xf5, 0x21, 0x00


	//----- nvinfo : EIATTR_SPARSE_MMA_MASK
	.align		4
.L_24:
        /*0048*/ 	.byte	0x03, 0x50
        /*004a*/ 	.short	0x0000


	//----- nvinfo : EIATTR_MAXREG_COUNT
	.align		4
        /*004c*/ 	.byte	0x03, 0x1b
        /*004e*/ 	.short	0x00ff


	//----- nvinfo : EIATTR_MERCURY_ISA_VERSION
	.align		4
        /*0050*/ 	.byte	0x03, 0x5f
        /*0052*/ 	.short	0x0101


	//----- nvinfo : EIATTR_VRC_CTA_INIT_COUNT
	.align		4
        /*0054*/ 	.byte	0x02, 0x4a
	.zero		1
	.zero		1


	//----- nvinfo : EIATTR_EXIT_INSTR_OFFSETS
	.align		4
        /*0058*/ 	.byte	0x04, 0x1c
        /*005a*/ 	.short	(.L_26 - .L_25)


	//   ....[0]....
.L_25:
        /*005c*/ 	.word	0x00000010


	//----- nvinfo : EIATTR_CBANK_PARAM_SIZE
	.align		4
.L_26:
        /*0060*/ 	.byte	0x03, 0x19
        /*0062*/ 	.short	0x001c


	//----- nvinfo : EIATTR_PARAM_CBANK
	.align		4
        /*0064*/ 	.byte	0x04, 0x0a
        /*0066*/ 	.short	(.L_28 - .L_27)
	.align		4
.L_27:
        /*0068*/ 	.word	index@(.nv.constant0._Z24multiplyMatricesParallelPiS_S_i)
        /*006c*/ 	.short	0x0380
        /*006e*/ 	.short	0x001c


	//----- nvinfo : EIATTR_SW_WAR
	.align		4
.L_28:
        /*0070*/ 	.byte	0x04, 0x36
        /*0072*/ 	.short	(.L_30 - .L_29)
.L_29:
        /*0074*/ 	.word	0x00000008
.L_30:


//--------------------- .nv.callgraph             --------------------------
	.section	.nv.callgraph,"",@"SHT_CUDA_CALLGRAPH"
	.align	4
	.sectionentsize	8
	.align		4
        /*0000*/ 	.word	0x00000000
	.align		4
        /*0004*/ 	.word	0xffffffff
	.align		4
        /*0008*/ 	.word	0x00000000
	.align		4
        /*000c*/ 	.word	0xfffffffe
	.align		4
        /*0010*/ 	.word	0x00000000
	.align		4
        /*0014*/ 	.word	0xfffffffd
	.align		4
        /*0018*/ 	.word	0x00000000
	.align		4
        /*001c*/ 	.word	0xfffffffc


//--------------------- .nv.constant4             --------------------------
	.section	.nv.constant4,"a",@progbits
	.align	8
	.align		8
.nv.constant4:
        /*0000*/ 	.dword	precalc_xorwow_matrix
	.align		8
        /*0008*/ 	.dword	precalc_xorwow_offset_matrix
	.align		8
        /*0010*/ 	.dword	mrg32k3aM1
	.align		8
        /*0018*/ 	.dword	mrg32k3aM2
	.align		8
        /*0020*/ 	.dword	mrg32k3aM1SubSeq
	.align		8
        /*0028*/ 	.dword	mrg32k3aM2SubSeq
	.align		8
        /*0030*/ 	.dword	mrg32k3aM1Seq
	.align		8
        /*0038*/ 	.dword	mrg32k3aM2Seq


//--------------------- .nv.constant3             --------------------------
	.section	.nv.constant3,"a",@progbits
	.align	8
.nv.constant3:
	.type		__cr_lgamma_table,@object
	.size		__cr_lgamma_table,(.L_8 - __cr_lgamma_table)
__cr_lgamma_table:
        /*0000*/ 	.byte	0x00, 0x00, 0x00, 0x00, 0x00, 0x00, 0x00, 0x00, 0x00, 0x00, 0x00, 0x00, 0x00, 0x00, 0x00, 0x00
        /*0010*/ 	.byte	0xef, 0x39, 0xfa, 0xfe, 0x42, 0x2e, 0xe6, 0x3f, 0x02, 0x20, 0x2a, 0xfa, 0x0b, 0xab, 0xfc, 0x3f
        /*0020*/ 	.byte	0xf9, 0x2c, 0x92, 0x7c, 0xa7, 0x6c, 0x09, 0x40, 0xc9, 0x79, 0x44, 0x3c, 0x64, 0x26, 0x13, 0x40
        /*0030*/ 	.byte	0xca, 0x01, 0xcf, 0x3a, 0x27, 0x51, 0x1a, 0x40, 0x30, 0xcc, 0x2d, 0xf3, 0xe1, 0x0c, 0x21, 0x40
        /*0040*/ 	.byte	0x0d, 0xb7, 0xfc, 0x82, 0x8e, 0x35, 0x25, 0x40
.L_8:


//--------------------- .text._Z24multiplyMatricesParallelPiS_S_i --------------------------
	.section	.text._Z24multiplyMatricesParallelPiS_S_i,"ax",@progbits
	.align	128
        .global         _Z24multiplyMatricesParallelPiS_S_i
        .type           _Z24multiplyMatricesParallelPiS_S_i,@function
        .size           _Z24multiplyMatricesParallelPiS_S_i,(.L_x_1 - _Z24multiplyMatricesParallelPiS_S_i)
        .other          _Z24multiplyMatricesParallelPiS_S_i,@"STO_CUDA_ENTRY STV_DEFAULT"
_Z24multiplyMatricesParallelPiS_S_i:
.text._Z24multiplyMatricesParallelPiS_S_i:
[----:B------:R-:W-:Y:S01]  /*0000*/  LDC R1, c[0x0][0x37c] ;  /* 0x0000df00ff017b82 */ /* 0x000fe20000000800 */
[----:B------:R-:W-:Y:S05]  /*0010*/  EXIT ;  /* 0x000000000000794d */ /* 0x000fea0003800000 */
.L_x_0:
[----:B------:R-:W-:-:S00]  /*0020*/  BRA `(.L_x_0) ;  /* 0xfffffffc00fc7947 */ /* 0x000fc0000383ffff */
[----:B------:R-:W-:-:S00]  /*0030*/  NOP ;  /* 0x0000000000007918 */ /* 0x000fc00000000000 */
        /* <DEDUP_REMOVED lines=12> */
.L_x_1:


//--------------------- .nv.global.init           --------------------------
	.section	.nv.global.init,"aw",@progbits
	.align	4
.nv.global.init:
	.type		mrg32k3aM1SubSeq,@object
	.size		mrg32k3aM1SubSeq,(mrg32k3aM2SubSeq - mrg32k3aM1SubSeq)
mrg32k3aM1SubSeq:
        /*0000*/ 	.byte	0x0b, 0xcc, 0xee, 0x04, 0x73, 0x29, 0x8b, 0x6f, 0xf6, 0x53, 0x03, 0xf6, 0x23, 0xf6, 0xea, 0xda
        /* <DEDUP_REMOVED lines=125> */
	.type		mrg32k3aM2SubSeq,@object
	.size		mrg32k3aM2SubSeq,(mrg32k3aM1 - mrg32k3aM2SubSeq)
mrg32k3aM2SubSeq:
        /* <DEDUP_REMOVED lines=126> */
	.type		mrg32k3aM1,@object
	.size		mrg32k3aM1,(mrg32k3aM1Seq - mrg32k3aM1)
mrg32k3aM1:
        /* <DEDUP_REMOVED lines=144> */
	.type		mrg32k3aM1Seq,@object
	.size		mrg32k3aM1Seq,(mrg32k3aM2 - mrg32k3aM1Seq)
mrg32k3aM1Seq:
        /* <DEDUP_REMOVED lines=144> */
	.type		mrg32k3aM2,@object
	.size		mrg32k3aM2,(mrg32k3aM2Seq - mrg32k3aM2)
mrg32k3aM2:
        /* <DEDUP_REMOVED lines=144> */
	.type		mrg32k3aM2Seq,@object
	.size		mrg32k3aM2Seq,(precalc_xorwow_matrix - mrg32k3aM2Seq)
mrg32k3aM2Seq:
        /* <DEDUP_REMOVED lines=144> */
	.type		precalc_xorwow_matrix,@object
	.size		precalc_xorwow_matrix,(precalc_xorwow_offset_matrix - precalc_xorwow_matrix)
precalc_xorwow_matrix:
        /* <DEDUP_REMOVED lines=6400> */
	.type		precalc_xorwow_offset_matrix,@object
	.size		precalc_xorwow_offset_matrix,(.L_1 - precalc_xorwow_offset_matrix)
precalc_xorwow_offset_matrix:
        /* <DEDUP_REMOVED lines=6400> */
.L_1:


//--------------------- .nv.shared.reserved.0     --------------------------
	.section	.nv.shared.reserved.0,"aw",@nobits
	.weak		__nv_reservedSMEM_offset_0_alias
	.size		__nv_reservedSMEM_offset_0_alias, 0, 64
	.other		__nv_reservedSMEM_offset_0_alias,@"STO_CUDA_RESERVED_SHARED STV_DEFAULT"
__nv_reservedSMEM_offset_0_alias:
	.zero		0
	.zero		64


//--------------------- .nv.constant0._Z24multiplyMatricesParallelPiS_S_i --------------------------
	.section	.nv.constant0._Z24multiplyMatricesParallelPiS_S_i,"a",@progbits
	.sectionflags	@""
	.align	4
.nv.constant0._Z24multiplyMatricesParallelPiS_S_i:
	.zero		924


//--------------------- SYMBOLS --------------------------

	.type		.nv.reservedSmem.offset0,@object
	.size		.nv.reservedSmem.offset0,0x4
